//
// Generated by NVIDIA NVVM Compiler
//
// Compiler Build ID: CL-36424714
// Cuda compilation tools, release 13.0, V13.0.88
// Based on NVVM 20.0.0
//

.version 9.0
.target sm_100
.address_size 64

	// .globl	_Z12helloFromGPUv
.extern .func  (.param .b32 func_retval0) vprintf
(
	.param .b64 vprintf_param_0,
	.param .b64 vprintf_param_1
)
;
// _ZZ12helloFromGPUvE5aTile has been demoted
.global .align 1 .b8 $str[4] = {37, 102, 10};

.visible .entry _Z12helloFromGPUv()
{
	.local .align 8 .b8 	__local_depot0[8];
	.reg .b64 	%SP;
	.reg .b64 	%SPL;
	.reg .pred 	%p<3>;
	.reg .b16 	%rs<133>;
	.reg .b32 	%r<148>;
	.reg .b32 	%f<5>;
	.reg .b64 	%rd<5>;
	.reg .b64 	%fd<5>;
	// demoted variable
	.shared .align 2 .b8 _ZZ12helloFromGPUvE5aTile[256];
	mov.u64 	%SPL, __local_depot0;
	cvta.local.u64 	%SP, %SPL;
	mov.u32 	%r4, %tid.x;
	mov.u32 	%r5, %ntid.x;
	mov.u32 	%r6, %tid.y;
	mad.lo.s32 	%r1, %r5, %r6, %r4;
	setp.ne.s32 	%p1, %r1, 0;
	@%p1 bra 	$L__BB0_2;
	mov.b32 	%r7, 0;
	// begin inline asm
	cvt.rn.f16.s32 %rs1, %r7;
	// end inline asm
	st.shared.u16 	[_ZZ12helloFromGPUvE5aTile], %rs1;
	mov.b32 	%r8, 1;
	// begin inline asm
	cvt.rn.f16.s32 %rs2, %r8;
	// end inline asm
	st.shared.u16 	[_ZZ12helloFromGPUvE5aTile+2], %rs2;
	mov.b32 	%r9, 2;
	// begin inline asm
	cvt.rn.f16.s32 %rs3, %r9;
	// end inline asm
	st.shared.u16 	[_ZZ12helloFromGPUvE5aTile+4], %rs3;
	mov.b32 	%r10, 3;
	// begin inline asm
	cvt.rn.f16.s32 %rs4, %r10;
	// end inline asm
	st.shared.u16 	[_ZZ12helloFromGPUvE5aTile+6], %rs4;
	mov.b32 	%r11, 4;
	// begin inline asm
	cvt.rn.f16.s32 %rs5, %r11;
	// end inline asm
	st.shared.u16 	[_ZZ12helloFromGPUvE5aTile+8], %rs5;
	mov.b32 	%r12, 5;
	// begin inline asm
	cvt.rn.f16.s32 %rs6, %r12;
	// end inline asm
	st.shared.u16 	[_ZZ12helloFromGPUvE5aTile+10], %rs6;
	mov.b32 	%r13, 6;
	// begin inline asm
	cvt.rn.f16.s32 %rs7, %r13;
	// end inline asm
	st.shared.u16 	[_ZZ12helloFromGPUvE5aTile+12], %rs7;
	mov.b32 	%r14, 7;
	// begin inline asm
	cvt.rn.f16.s32 %rs8, %r14;
	// end inline asm
	st.shared.u16 	[_ZZ12helloFromGPUvE5aTile+14], %rs8;
	mov.b32 	%r15, 8;
	// begin inline asm
	cvt.rn.f16.s32 %rs9, %r15;
	// end inline asm
	st.shared.u16 	[_ZZ12helloFromGPUvE5aTile+16], %rs9;
	mov.b32 	%r16, 9;
	// begin inline asm
	cvt.rn.f16.s32 %rs10, %r16;
	// end inline asm
	st.shared.u16 	[_ZZ12helloFromGPUvE5aTile+18], %rs10;
	mov.b32 	%r17, 10;
	// begin inline asm
	cvt.rn.f16.s32 %rs11, %r17;
	// end inline asm
	st.shared.u16 	[_ZZ12helloFromGPUvE5aTile+20], %rs11;
	mov.b32 	%r18, 11;
	// begin inline asm
	cvt.rn.f16.s32 %rs12, %r18;
	// end inline asm
	st.shared.u16 	[_ZZ12helloFromGPUvE5aTile+22], %rs12;
	mov.b32 	%r19, 12;
	// begin inline asm
	cvt.rn.f16.s32 %rs13, %r19;
	// end inline asm
	st.shared.u16 	[_ZZ12helloFromGPUvE5aTile+24], %rs13;
	mov.b32 	%r20, 13;
	// begin inline asm
	cvt.rn.f16.s32 %rs14, %r20;
	// end inline asm
	st.shared.u16 	[_ZZ12helloFromGPUvE5aTile+26], %rs14;
	mov.b32 	%r21, 14;
	// begin inline asm
	cvt.rn.f16.s32 %rs15, %r21;
	// end inline asm
	st.shared.u16 	[_ZZ12helloFromGPUvE5aTile+28], %rs15;
	mov.b32 	%r22, 15;
	// begin inline asm
	cvt.rn.f16.s32 %rs16, %r22;
	// end inline asm
	st.shared.u16 	[_ZZ12helloFromGPUvE5aTile+30], %rs16;
	mov.b32 	%r23, 16;
	// begin inline asm
	cvt.rn.f16.s32 %rs17, %r23;
	// end inline asm
	st.shared.u16 	[_ZZ12helloFromGPUvE5aTile+32], %rs17;
	mov.b32 	%r24, 17;
	// begin inline asm
	cvt.rn.f16.s32 %rs18, %r24;
	// end inline asm
	st.shared.u16 	[_ZZ12helloFromGPUvE5aTile+34], %rs18;
	mov.b32 	%r25, 18;
	// begin inline asm
	cvt.rn.f16.s32 %rs19, %r25;
	// end inline asm
	st.shared.u16 	[_ZZ12helloFromGPUvE5aTile+36], %rs19;
	mov.b32 	%r26, 19;
	// begin inline asm
	cvt.rn.f16.s32 %rs20, %r26;
	// end inline asm
	st.shared.u16 	[_ZZ12helloFromGPUvE5aTile+38], %rs20;
	mov.b32 	%r27, 20;
	// begin inline asm
	cvt.rn.f16.s32 %rs21, %r27;
	// end inline asm
	st.shared.u16 	[_ZZ12helloFromGPUvE5aTile+40], %rs21;
	mov.b32 	%r28, 21;
	// begin inline asm
	cvt.rn.f16.s32 %rs22, %r28;
	// end inline asm
	st.shared.u16 	[_ZZ12helloFromGPUvE5aTile+42], %rs22;
	mov.b32 	%r29, 22;
	// begin inline asm
	cvt.rn.f16.s32 %rs23, %r29;
	// end inline asm
	st.shared.u16 	[_ZZ12helloFromGPUvE5aTile+44], %rs23;
	mov.b32 	%r30, 23;
	// begin inline asm
	cvt.rn.f16.s32 %rs24, %r30;
	// end inline asm
	st.shared.u16 	[_ZZ12helloFromGPUvE5aTile+46], %rs24;
	mov.b32 	%r31, 24;
	// begin inline asm
	cvt.rn.f16.s32 %rs25, %r31;
	// end inline asm
	st.shared.u16 	[_ZZ12helloFromGPUvE5aTile+48], %rs25;
	mov.b32 	%r32, 25;
	// begin inline asm
	cvt.rn.f16.s32 %rs26, %r32;
	// end inline asm
	st.shared.u16 	[_ZZ12helloFromGPUvE5aTile+50], %rs26;
	mov.b32 	%r33, 26;
	// begin inline asm
	cvt.rn.f16.s32 %rs27, %r33;
	// end inline asm
	st.shared.u16 	[_ZZ12helloFromGPUvE5aTile+52], %rs27;
	mov.b32 	%r34, 27;
	// begin inline asm
	cvt.rn.f16.s32 %rs28, %r34;
	// end inline asm
	st.shared.u16 	[_ZZ12helloFromGPUvE5aTile+54], %rs28;
	mov.b32 	%r35, 28;
	// begin inline asm
	cvt.rn.f16.s32 %rs29, %r35;
	// end inline asm
	st.shared.u16 	[_ZZ12helloFromGPUvE5aTile+56], %rs29;
	mov.b32 	%r36, 29;
	// begin inline asm
	cvt.rn.f16.s32 %rs30, %r36;
	// end inline asm
	st.shared.u16 	[_ZZ12helloFromGPUvE5aTile+58], %rs30;
	mov.b32 	%r37, 30;
	// begin inline asm
	cvt.rn.f16.s32 %rs31, %r37;
	// end inline asm
	st.shared.u16 	[_ZZ12helloFromGPUvE5aTile+60], %rs31;
	mov.b32 	%r38, 31;
	// begin inline asm
	cvt.rn.f16.s32 %rs32, %r38;
	// end inline asm
	st.shared.u16 	[_ZZ12helloFromGPUvE5aTile+62], %rs32;
	mov.b32 	%r39, 32;
	// begin inline asm
	cvt.rn.f16.s32 %rs33, %r39;
	// end inline asm
	st.shared.u16 	[_ZZ12helloFromGPUvE5aTile+64], %rs33;
	mov.b32 	%r40, 33;
	// begin inline asm
	cvt.rn.f16.s32 %rs34, %r40;
	// end inline asm
	st.shared.u16 	[_ZZ12helloFromGPUvE5aTile+66], %rs34;
	mov.b32 	%r41, 34;
	// begin inline asm
	cvt.rn.f16.s32 %rs35, %r41;
	// end inline asm
	st.shared.u16 	[_ZZ12helloFromGPUvE5aTile+68], %rs35;
	mov.b32 	%r42, 35;
	// begin inline asm
	cvt.rn.f16.s32 %rs36, %r42;
	// end inline asm
	st.shared.u16 	[_ZZ12helloFromGPUvE5aTile+70], %rs36;
	mov.b32 	%r43, 36;
	// begin inline asm
	cvt.rn.f16.s32 %rs37, %r43;
	// end inline asm
	st.shared.u16 	[_ZZ12helloFromGPUvE5aTile+72], %rs37;
	mov.b32 	%r44, 37;
	// begin inline asm
	cvt.rn.f16.s32 %rs38, %r44;
	// end inline asm
	st.shared.u16 	[_ZZ12helloFromGPUvE5aTile+74], %rs38;
	mov.b32 	%r45, 38;
	// begin inline asm
	cvt.rn.f16.s32 %rs39, %r45;
	// end inline asm
	st.shared.u16 	[_ZZ12helloFromGPUvE5aTile+76], %rs39;
	mov.b32 	%r46, 39;
	// begin inline asm
	cvt.rn.f16.s32 %rs40, %r46;
	// end inline asm
	st.shared.u16 	[_ZZ12helloFromGPUvE5aTile+78], %rs40;
	mov.b32 	%r47, 40;
	// begin inline asm
	cvt.rn.f16.s32 %rs41, %r47;
	// end inline asm
	st.shared.u16 	[_ZZ12helloFromGPUvE5aTile+80], %rs41;
	mov.b32 	%r48, 41;
	// begin inline asm
	cvt.rn.f16.s32 %rs42, %r48;
	// end inline asm
	st.shared.u16 	[_ZZ12helloFromGPUvE5aTile+82], %rs42;
	mov.b32 	%r49, 42;
	// begin inline asm
	cvt.rn.f16.s32 %rs43, %r49;
	// end inline asm
	st.shared.u16 	[_ZZ12helloFromGPUvE5aTile+84], %rs43;
	mov.b32 	%r50, 43;
	// begin inline asm
	cvt.rn.f16.s32 %rs44, %r50;
	// end inline asm
	st.shared.u16 	[_ZZ12helloFromGPUvE5aTile+86], %rs44;
	mov.b32 	%r51, 44;
	// begin inline asm
	cvt.rn.f16.s32 %rs45, %r51;
	// end inline asm
	st.shared.u16 	[_ZZ12helloFromGPUvE5aTile+88], %rs45;
	mov.b32 	%r52, 45;
	// begin inline asm
	cvt.rn.f16.s32 %rs46, %r52;
	// end inline asm
	st.shared.u16 	[_ZZ12helloFromGPUvE5aTile+90], %rs46;
	mov.b32 	%r53, 46;
	// begin inline asm
	cvt.rn.f16.s32 %rs47, %r53;
	// end inline asm
	st.shared.u16 	[_ZZ12helloFromGPUvE5aTile+92], %rs47;
	mov.b32 	%r54, 47;
	// begin inline asm
	cvt.rn.f16.s32 %rs48, %r54;
	// end inline asm
	st.shared.u16 	[_ZZ12helloFromGPUvE5aTile+94], %rs48;
	mov.b32 	%r55, 48;
	// begin inline asm
	cvt.rn.f16.s32 %rs49, %r55;
	// end inline asm
	st.shared.u16 	[_ZZ12helloFromGPUvE5aTile+96], %rs49;
	mov.b32 	%r56, 49;
	// begin inline asm
	cvt.rn.f16.s32 %rs50, %r56;
	// end inline asm
	st.shared.u16 	[_ZZ12helloFromGPUvE5aTile+98], %rs50;
	mov.b32 	%r57, 50;
	// begin inline asm
	cvt.rn.f16.s32 %rs51, %r57;
	// end inline asm
	st.shared.u16 	[_ZZ12helloFromGPUvE5aTile+100], %rs51;
	mov.b32 	%r58, 51;
	// begin inline asm
	cvt.rn.f16.s32 %rs52, %r58;
	// end inline asm
	st.shared.u16 	[_ZZ12helloFromGPUvE5aTile+102], %rs52;
	mov.b32 	%r59, 52;
	// begin inline asm
	cvt.rn.f16.s32 %rs53, %r59;
	// end inline asm
	st.shared.u16 	[_ZZ12helloFromGPUvE5aTile+104], %rs53;
	mov.b32 	%r60, 53;
	// begin inline asm
	cvt.rn.f16.s32 %rs54, %r60;
	// end inline asm
	st.shared.u16 	[_ZZ12helloFromGPUvE5aTile+106], %rs54;
	mov.b32 	%r61, 54;
	// begin inline asm
	cvt.rn.f16.s32 %rs55, %r61;
	// end inline asm
	st.shared.u16 	[_ZZ12helloFromGPUvE5aTile+108], %rs55;
	mov.b32 	%r62, 55;
	// begin inline asm
	cvt.rn.f16.s32 %rs56, %r62;
	// end inline asm
	st.shared.u16 	[_ZZ12helloFromGPUvE5aTile+110], %rs56;
	mov.b32 	%r63, 56;
	// begin inline asm
	cvt.rn.f16.s32 %rs57, %r63;
	// end inline asm
	st.shared.u16 	[_ZZ12helloFromGPUvE5aTile+112], %rs57;
	mov.b32 	%r64, 57;
	// begin inline asm
	cvt.rn.f16.s32 %rs58, %r64;
	// end inline asm
	st.shared.u16 	[_ZZ12helloFromGPUvE5aTile+114], %rs58;
	mov.b32 	%r65, 58;
	// begin inline asm
	cvt.rn.f16.s32 %rs59, %r65;
	// end inline asm
	st.shared.u16 	[_ZZ12helloFromGPUvE5aTile+116], %rs59;
	mov.b32 	%r66, 59;
	// begin inline asm
	cvt.rn.f16.s32 %rs60, %r66;
	// end inline asm
	st.shared.u16 	[_ZZ12helloFromGPUvE5aTile+118], %rs60;
	mov.b32 	%r67, 60;
	// begin inline asm
	cvt.rn.f16.s32 %rs61, %r67;
	// end inline asm
	st.shared.u16 	[_ZZ12helloFromGPUvE5aTile+120], %rs61;
	mov.b32 	%r68, 61;
	// begin inline asm
	cvt.rn.f16.s32 %rs62, %r68;
	// end inline asm
	st.shared.u16 	[_ZZ12helloFromGPUvE5aTile+122], %rs62;
	mov.b32 	%r69, 62;
	// begin inline asm
	cvt.rn.f16.s32 %rs63, %r69;
	// end inline asm
	st.shared.u16 	[_ZZ12helloFromGPUvE5aTile+124], %rs63;
	mov.b32 	%r70, 63;
	// begin inline asm
	cvt.rn.f16.s32 %rs64, %r70;
	// end inline asm
	st.shared.u16 	[_ZZ12helloFromGPUvE5aTile+126], %rs64;
	mov.b32 	%r71, 64;
	// begin inline asm
	cvt.rn.f16.s32 %rs65, %r71;
	// end inline asm
	st.shared.u16 	[_ZZ12helloFromGPUvE5aTile+128], %rs65;
	mov.b32 	%r72, 65;
	// begin inline asm
	cvt.rn.f16.s32 %rs66, %r72;
	// end inline asm
	st.shared.u16 	[_ZZ12helloFromGPUvE5aTile+130], %rs66;
	mov.b32 	%r73, 66;
	// begin inline asm
	cvt.rn.f16.s32 %rs67, %r73;
	// end inline asm
	st.shared.u16 	[_ZZ12helloFromGPUvE5aTile+132], %rs67;
	mov.b32 	%r74, 67;
	// begin inline asm
	cvt.rn.f16.s32 %rs68, %r74;
	// end inline asm
	st.shared.u16 	[_ZZ12helloFromGPUvE5aTile+134], %rs68;
	mov.b32 	%r75, 68;
	// begin inline asm
	cvt.rn.f16.s32 %rs69, %r75;
	// end inline asm
	st.shared.u16 	[_ZZ12helloFromGPUvE5aTile+136], %rs69;
	mov.b32 	%r76, 69;
	// begin inline asm
	cvt.rn.f16.s32 %rs70, %r76;
	// end inline asm
	st.shared.u16 	[_ZZ12helloFromGPUvE5aTile+138], %rs70;
	mov.b32 	%r77, 70;
	// begin inline asm
	cvt.rn.f16.s32 %rs71, %r77;
	// end inline asm
	st.shared.u16 	[_ZZ12helloFromGPUvE5aTile+140], %rs71;
	mov.b32 	%r78, 71;
	// begin inline asm
	cvt.rn.f16.s32 %rs72, %r78;
	// end inline asm
	st.shared.u16 	[_ZZ12helloFromGPUvE5aTile+142], %rs72;
	mov.b32 	%r79, 72;
	// begin inline asm
	cvt.rn.f16.s32 %rs73, %r79;
	// end inline asm
	st.shared.u16 	[_ZZ12helloFromGPUvE5aTile+144], %rs73;
	mov.b32 	%r80, 73;
	// begin inline asm
	cvt.rn.f16.s32 %rs74, %r80;
	// end inline asm
	st.shared.u16 	[_ZZ12helloFromGPUvE5aTile+146], %rs74;
	mov.b32 	%r81, 74;
	// begin inline asm
	cvt.rn.f16.s32 %rs75, %r81;
	// end inline asm
	st.shared.u16 	[_ZZ12helloFromGPUvE5aTile+148], %rs75;
	mov.b32 	%r82, 75;
	// begin inline asm
	cvt.rn.f16.s32 %rs76, %r82;
	// end inline asm
	st.shared.u16 	[_ZZ12helloFromGPUvE5aTile+150], %rs76;
	mov.b32 	%r83, 76;
	// begin inline asm
	cvt.rn.f16.s32 %rs77, %r83;
	// end inline asm
	st.shared.u16 	[_ZZ12helloFromGPUvE5aTile+152], %rs77;
	mov.b32 	%r84, 77;
	// begin inline asm
	cvt.rn.f16.s32 %rs78, %r84;
	// end inline asm
	st.shared.u16 	[_ZZ12helloFromGPUvE5aTile+154], %rs78;
	mov.b32 	%r85, 78;
	// begin inline asm
	cvt.rn.f16.s32 %rs79, %r85;
	// end inline asm
	st.shared.u16 	[_ZZ12helloFromGPUvE5aTile+156], %rs79;
	mov.b32 	%r86, 79;
	// begin inline asm
	cvt.rn.f16.s32 %rs80, %r86;
	// end inline asm
	st.shared.u16 	[_ZZ12helloFromGPUvE5aTile+158], %rs80;
	mov.b32 	%r87, 80;
	// begin inline asm
	cvt.rn.f16.s32 %rs81, %r87;
	// end inline asm
	st.shared.u16 	[_ZZ12helloFromGPUvE5aTile+160], %rs81;
	mov.b32 	%r88, 81;
	// begin inline asm
	cvt.rn.f16.s32 %rs82, %r88;
	// end inline asm
	st.shared.u16 	[_ZZ12helloFromGPUvE5aTile+162], %rs82;
	mov.b32 	%r89, 82;
	// begin inline asm
	cvt.rn.f16.s32 %rs83, %r89;
	// end inline asm
	st.shared.u16 	[_ZZ12helloFromGPUvE5aTile+164], %rs83;
	mov.b32 	%r90, 83;
	// begin inline asm
	cvt.rn.f16.s32 %rs84, %r90;
	// end inline asm
	st.shared.u16 	[_ZZ12helloFromGPUvE5aTile+166], %rs84;
	mov.b32 	%r91, 84;
	// begin inline asm
	cvt.rn.f16.s32 %rs85, %r91;
	// end inline asm
	st.shared.u16 	[_ZZ12helloFromGPUvE5aTile+168], %rs85;
	mov.b32 	%r92, 85;
	// begin inline asm
	cvt.rn.f16.s32 %rs86, %r92;
	// end inline asm
	st.shared.u16 	[_ZZ12helloFromGPUvE5aTile+170], %rs86;
	mov.b32 	%r93, 86;
	// begin inline asm
	cvt.rn.f16.s32 %rs87, %r93;
	// end inline asm
	st.shared.u16 	[_ZZ12helloFromGPUvE5aTile+172], %rs87;
	mov.b32 	%r94, 87;
	// begin inline asm
	cvt.rn.f16.s32 %rs88, %r94;
	// end inline asm
	st.shared.u16 	[_ZZ12helloFromGPUvE5aTile+174], %rs88;
	mov.b32 	%r95, 88;
	// begin inline asm
	cvt.rn.f16.s32 %rs89, %r95;
	// end inline asm
	st.shared.u16 	[_ZZ12helloFromGPUvE5aTile+176], %rs89;
	mov.b32 	%r96, 89;
	// begin inline asm
	cvt.rn.f16.s32 %rs90, %r96;
	// end inline asm
	st.shared.u16 	[_ZZ12helloFromGPUvE5aTile+178], %rs90;
	mov.b32 	%r97, 90;
	// begin inline asm
	cvt.rn.f16.s32 %rs91, %r97;
	// end inline asm
	st.shared.u16 	[_ZZ12helloFromGPUvE5aTile+180], %rs91;
	mov.b32 	%r98, 91;
	// begin inline asm
	cvt.rn.f16.s32 %rs92, %r98;
	// end inline asm
	st.shared.u16 	[_ZZ12helloFromGPUvE5aTile+182], %rs92;
	mov.b32 	%r99, 92;
	// begin inline asm
	cvt.rn.f16.s32 %rs93, %r99;
	// end inline asm
	st.shared.u16 	[_ZZ12helloFromGPUvE5aTile+184], %rs93;
	mov.b32 	%r100, 93;
	// begin inline asm
	cvt.rn.f16.s32 %rs94, %r100;
	// end inline asm
	st.shared.u16 	[_ZZ12helloFromGPUvE5aTile+186], %rs94;
	mov.b32 	%r101, 94;
	// begin inline asm
	cvt.rn.f16.s32 %rs95, %r101;
	// end inline asm
	st.shared.u16 	[_ZZ12helloFromGPUvE5aTile+188], %rs95;
	mov.b32 	%r102, 95;
	// begin inline asm
	cvt.rn.f16.s32 %rs96, %r102;
	// end inline asm
	st.shared.u16 	[_ZZ12helloFromGPUvE5aTile+190], %rs96;
	mov.b32 	%r103, 96;
	// begin inline asm
	cvt.rn.f16.s32 %rs97, %r103;
	// end inline asm
	st.shared.u16 	[_ZZ12helloFromGPUvE5aTile+192], %rs97;
	mov.b32 	%r104, 97;
	// begin inline asm
	cvt.rn.f16.s32 %rs98, %r104;
	// end inline asm
	st.shared.u16 	[_ZZ12helloFromGPUvE5aTile+194], %rs98;
	mov.b32 	%r105, 98;
	// begin inline asm
	cvt.rn.f16.s32 %rs99, %r105;
	// end inline asm
	st.shared.u16 	[_ZZ12helloFromGPUvE5aTile+196], %rs99;
	mov.b32 	%r106, 99;
	// begin inline asm
	cvt.rn.f16.s32 %rs100, %r106;
	// end inline asm
	st.shared.u16 	[_ZZ12helloFromGPUvE5aTile+198], %rs100;
	mov.b32 	%r107, 100;
	// begin inline asm
	cvt.rn.f16.s32 %rs101, %r107;
	// end inline asm
	st.shared.u16 	[_ZZ12helloFromGPUvE5aTile+200], %rs101;
	mov.b32 	%r108, 101;
	// begin inline asm
	cvt.rn.f16.s32 %rs102, %r108;
	// end inline asm
	st.shared.u16 	[_ZZ12helloFromGPUvE5aTile+202], %rs102;
	mov.b32 	%r109, 102;
	// begin inline asm
	cvt.rn.f16.s32 %rs103, %r109;
	// end inline asm
	st.shared.u16 	[_ZZ12helloFromGPUvE5aTile+204], %rs103;
	mov.b32 	%r110, 103;
	// begin inline asm
	cvt.rn.f16.s32 %rs104, %r110;
	// end inline asm
	st.shared.u16 	[_ZZ12helloFromGPUvE5aTile+206], %rs104;
	mov.b32 	%r111, 104;
	// begin inline asm
	cvt.rn.f16.s32 %rs105, %r111;
	// end inline asm
	st.shared.u16 	[_ZZ12helloFromGPUvE5aTile+208], %rs105;
	mov.b32 	%r112, 105;
	// begin inline asm
	cvt.rn.f16.s32 %rs106, %r112;
	// end inline asm
	st.shared.u16 	[_ZZ12helloFromGPUvE5aTile+210], %rs106;
	mov.b32 	%r113, 106;
	// begin inline asm
	cvt.rn.f16.s32 %rs107, %r113;
	// end inline asm
	st.shared.u16 	[_ZZ12helloFromGPUvE5aTile+212], %rs107;
	mov.b32 	%r114, 107;
	// begin inline asm
	cvt.rn.f16.s32 %rs108, %r114;
	// end inline asm
	st.shared.u16 	[_ZZ12helloFromGPUvE5aTile+214], %rs108;
	mov.b32 	%r115, 108;
	// begin inline asm
	cvt.rn.f16.s32 %rs109, %r115;
	// end inline asm
	st.shared.u16 	[_ZZ12helloFromGPUvE5aTile+216], %rs109;
	mov.b32 	%r116, 109;
	// begin inline asm
	cvt.rn.f16.s32 %rs110, %r116;
	// end inline asm
	st.shared.u16 	[_ZZ12helloFromGPUvE5aTile+218], %rs110;
	mov.b32 	%r117, 110;
	// begin inline asm
	cvt.rn.f16.s32 %rs111, %r117;
	// end inline asm
	st.shared.u16 	[_ZZ12helloFromGPUvE5aTile+220], %rs111;
	mov.b32 	%r118, 111;
	// begin inline asm
	cvt.rn.f16.s32 %rs112, %r118;
	// end inline asm
	st.shared.u16 	[_ZZ12helloFromGPUvE5aTile+222], %rs112;
	mov.b32 	%r119, 112;
	// begin inline asm
	cvt.rn.f16.s32 %rs113, %r119;
	// end inline asm
	st.shared.u16 	[_ZZ12helloFromGPUvE5aTile+224], %rs113;
	mov.b32 	%r120, 113;
	// begin inline asm
	cvt.rn.f16.s32 %rs114, %r120;
	// end inline asm
	st.shared.u16 	[_ZZ12helloFromGPUvE5aTile+226], %rs114;
	mov.b32 	%r121, 114;
	// begin inline asm
	cvt.rn.f16.s32 %rs115, %r121;
	// end inline asm
	st.shared.u16 	[_ZZ12helloFromGPUvE5aTile+228], %rs115;
	mov.b32 	%r122, 115;
	// begin inline asm
	cvt.rn.f16.s32 %rs116, %r122;
	// end inline asm
	st.shared.u16 	[_ZZ12helloFromGPUvE5aTile+230], %rs116;
	mov.b32 	%r123, 116;
	// begin inline asm
	cvt.rn.f16.s32 %rs117, %r123;
	// end inline asm
	st.shared.u16 	[_ZZ12helloFromGPUvE5aTile+232], %rs117;
	mov.b32 	%r124, 117;
	// begin inline asm
	cvt.rn.f16.s32 %rs118, %r124;
	// end inline asm
	st.shared.u16 	[_ZZ12helloFromGPUvE5aTile+234], %rs118;
	mov.b32 	%r125, 118;
	// begin inline asm
	cvt.rn.f16.s32 %rs119, %r125;
	// end inline asm
	st.shared.u16 	[_ZZ12helloFromGPUvE5aTile+236], %rs119;
	mov.b32 	%r126, 119;
	// begin inline asm
	cvt.rn.f16.s32 %rs120, %r126;
	// end inline asm
	st.shared.u16 	[_ZZ12helloFromGPUvE5aTile+238], %rs120;
	mov.b32 	%r127, 120;
	// begin inline asm
	cvt.rn.f16.s32 %rs121, %r127;
	// end inline asm
	st.shared.u16 	[_ZZ12helloFromGPUvE5aTile+240], %rs121;
	mov.b32 	%r128, 121;
	// begin inline asm
	cvt.rn.f16.s32 %rs122, %r128;
	// end inline asm
	st.shared.u16 	[_ZZ12helloFromGPUvE5aTile+242], %rs122;
	mov.b32 	%r129, 122;
	// begin inline asm
	cvt.rn.f16.s32 %rs123, %r129;
	// end inline asm
	st.shared.u16 	[_ZZ12helloFromGPUvE5aTile+244], %rs123;
	mov.b32 	%r130, 123;
	// begin inline asm
	cvt.rn.f16.s32 %rs124, %r130;
	// end inline asm
	st.shared.u16 	[_ZZ12helloFromGPUvE5aTile+246], %rs124;
	mov.b32 	%r131, 124;
	// begin inline asm
	cvt.rn.f16.s32 %rs125, %r131;
	// end inline asm
	st.shared.u16 	[_ZZ12helloFromGPUvE5aTile+248], %rs125;
	mov.b32 	%r132, 125;
	// begin inline asm
	cvt.rn.f16.s32 %rs126, %r132;
	// end inline asm
	st.shared.u16 	[_ZZ12helloFromGPUvE5aTile+250], %rs126;
	mov.b32 	%r133, 126;
	// begin inline asm
	cvt.rn.f16.s32 %rs127, %r133;
	// end inline asm
	st.shared.u16 	[_ZZ12helloFromGPUvE5aTile+252], %rs127;
	mov.b32 	%r134, 127;
	// begin inline asm
	cvt.rn.f16.s32 %rs128, %r134;
	// end inline asm
	st.shared.u16 	[_ZZ12helloFromGPUvE5aTile+254], %rs128;
$L__BB0_2:
	bar.sync 	0;
	shl.b32 	%r138, %r1, 4;
	mov.u32 	%r139, _ZZ12helloFromGPUvE5aTile;
	add.s32 	%r137, %r139, %r138;
	// begin inline asm
	ldmatrix.sync.aligned.m8n8.x2.trans.shared.b16 { %r135, %r136 }, [ %r137 ];

	// end inline asm
	setp.ne.s32 	%p2, %r1, 4;
	@%p2 bra 	$L__BB0_4;
	add.u64 	%rd1, %SP, 0;
	add.u64 	%rd2, %SPL, 0;
	mov.b32 	{%rs129, %rs130}, %r135;
	// begin inline asm
	{  cvt.f32.f16 %f1, %rs129;}

	// end inline asm
	cvt.f64.f32 	%fd1, %f1;
	st.local.f64 	[%rd2], %fd1;
	mov.u64 	%rd3, $str;
	cvta.global.u64 	%rd4, %rd3;
	{ // callseq 0, 0
	.param .b64 param0;
	st.param.b64 	[param0], %rd4;
	.param .b64 param1;
	st.param.b64 	[param1], %rd1;
	.param .b32 retval0;
	call.uni (retval0), 
	vprintf, 
	(
	param0, 
	param1
	);
	ld.param.b32 	%r140, [retval0];
	} // callseq 0
	// begin inline asm
	{  cvt.f32.f16 %f2, %rs130;}

	// end inline asm
	cvt.f64.f32 	%fd2, %f2;
	st.local.f64 	[%rd2], %fd2;
	{ // callseq 1, 0
	.param .b64 param0;
	st.param.b64 	[param0], %rd4;
	.param .b64 param1;
	st.param.b64 	[param1], %rd1;
	.param .b32 retval0;
	call.uni (retval0), 
	vprintf, 
	(
	param0, 
	param1
	);
	ld.param.b32 	%r142, [retval0];
	} // callseq 1
	mov.b32 	{%rs131, %rs132}, %r136;
	// begin inline asm
	{  cvt.f32.f16 %f3, %rs131;}

	// end inline asm
	cvt.f64.f32 	%fd3, %f3;
	st.local.f64 	[%rd2], %fd3;
	{ // callseq 2, 0
	.param .b64 param0;
	st.param.b64 	[param0], %rd4;
	.param .b64 param1;
	st.param.b64 	[param1], %rd1;
	.param .b32 retval0;
	call.uni (retval0), 
	vprintf, 
	(
	param0, 
	param1
	);
	ld.param.b32 	%r144, [retval0];
	} // callseq 2
	// begin inline asm
	{  cvt.f32.f16 %f4, %rs132;}

	// end inline asm
	cvt.f64.f32 	%fd4, %f4;
	st.local.f64 	[%rd2], %fd4;
	{ // callseq 3, 0
	.param .b64 param0;
	st.param.b64 	[param0], %rd4;
	.param .b64 param1;
	st.param.b64 	[param1], %rd1;
	.param .b32 retval0;
	call.uni (retval0), 
	vprintf, 
	(
	param0, 
	param1
	);
	ld.param.b32 	%r146, [retval0];
	} // callseq 3
$L__BB0_4:
	ret;

}


// ===== COMPILED SASS (sm_100) =====

	.target	sm_100

	.elftype	@"ET_EXEC"


//--------------------- .note.nv.tkinfo           --------------------------
	.section	.note.nv.tkinfo,"",@"SHT_NOTE"
	.sectionflags	@"SHF_NOTE_NV_TKINFO"
	.tkinfo
        /*0018*/ 	.word	0x00000002
        /*0030*/ 	.string	""
        /*0030*/ 	.string	"ptxas"
        /*0030*/ 	.string	"Cuda compilation tools, release 13.0, V13.0.88"
        /*0030*/ 	.string	"Build cuda_13.0.r13.0/compiler.36424714_0"
        /*0030*/ 	.string	"-arch sm_100 -m 64 "



//--------------------- .note.nv.cuinfo           --------------------------
	.section	.note.nv.cuinfo,"",@"SHT_NOTE"
	.sectionflags	@"SHF_NOTE_NV_CUINFO"
        /*0018*/ 	.short	0x0002
        /*001a*/ 	.short	0x0064
        /*001c*/ 	.short	0x0082
	.zero		2


//--------------------- .nv.info                  --------------------------
	.section	.nv.info,"",@"SHT_CUDA_INFO"
	.align	4


	//----- nvinfo : EIATTR_REGCOUNT
	.align		4
        /*0000*/ 	.byte	0x04, 0x2f
        /*0002*/ 	.short	(.L_2 - .L_1)
	.align		4
.L_1:
        /*0004*/ 	.word	index@(_Z12helloFromGPUv)
        /*0008*/ 	.word	0x0000001f


	//----- nvinfo : EIATTR_FRAME_SIZE
	.align		4
.L_2:
        /*000c*/ 	.byte	0x04, 0x11
        /*000e*/ 	.short	(.L_4 - .L_3)
	.align		4
.L_3:
        /*0010*/ 	.word	index@(_Z12helloFromGPUv)
        /*0014*/ 	.word	0x00000008


	//----- nvinfo : EIATTR_MIN_STACK_SIZE
	.align		4
.L_4:
        /*0018*/ 	.byte	0x04, 0x12
        /*001a*/ 	.short	(.L_6 - .L_5)
	.align		4
.L_5:
        /*001c*/ 	.word	index@(_Z12helloFromGPUv)
        /*0020*/ 	.word	0x00000008
.L_6:


//--------------------- .nv.compat                --------------------------
	.section	.nv.compat,"",@"SHT_CUDA_COMPAT_INFO"
	.align	4
        /*0000*/ 	.byte	0x02, 0x09, 0x00, 0x00, 0x02, 0x02, 0x01, 0x00, 0x02, 0x05, 0x05, 0x00, 0x03, 0x07, 0x01, 0x01
        /*0010*/ 	.byte	0x02, 0x03, 0x00, 0x00, 0x02, 0x06, 0x01, 0x00, 0x04, 0x0b, 0x08, 0x00, 0x09, 0x00, 0x00, 0x00
        /*0020*/ 	.byte	0x00, 0x00, 0x00, 0x00


//--------------------- .nv.info._Z12helloFromGPUv --------------------------
	.section	.nv.info._Z12helloFromGPUv,"",@"SHT_CUDA_INFO"
	.sectionflags	@""
	.align	4


	//----- nvinfo : EIATTR_CUDA_API_VERSION
	.align		4
        /*0000*/ 	.byte	0x04, 0x37
        /*0002*/ 	.short	(.L_8 - .L_7)
.L_7:
        /*0004*/ 	.word	0x00000082


	//----- nvinfo : EIATTR_SPARSE_MMA_MASK
	.align		4
.L_8:
        /*0008*/ 	.byte	0x03, 0x50
        /*000a*/ 	.short	0x0000


	//----- nvinfo : EIATTR_MAXREG_COUNT
	.align		4
        /*000c*/ 	.byte	0x03, 0x1b
        /*000e*/ 	.short	0x00ff


	//----- nvinfo : EIATTR_NUM_BARRIERS
	.align		4
        /*0010*/ 	.byte	0x02, 0x4c
        /*0012*/ 	.byte	0x01
	.zero		1


	//----- nvinfo : EIATTR_EXTERNS
	.align		4
        /*0014*/ 	.byte	0x04, 0x0f
        /*0016*/ 	.short	(.L_10 - .L_9)


	//   ....[0]....
	.align		4
.L_9:
        /*0018*/ 	.word	index@(vprintf)


	//----- nvinfo : EIATTR_MERCURY_ISA_VERSION
	.align		4
.L_10:
        /*001c*/ 	.byte	0x03, 0x5f
        /*001e*/ 	.short	0x0101


	//----- nvinfo : EIATTR_VRC_CTA_INIT_COUNT
	.align		4
        /*0020*/ 	.byte	0x02, 0x4a
	.zero		1
	.zero		1


	//----- nvinfo : EIATTR_SYSCALL_OFFSETS
	.align		4
        /*0024*/ 	.byte	0x04, 0x46
        /*0026*/ 	.short	(.L_12 - .L_11)


	//   ....[0]....
.L_11:
        /*0028*/ 	.word	0x00001030


	//   ....[1]....
        /*002c*/ 	.word	0x000010e0


	//   ....[2]....
        /*0030*/ 	.word	0x00001190


	//   ....[3]....
        /*0034*/ 	.word	0x00001240


	//----- nvinfo : EIATTR_EXIT_INSTR_OFFSETS
	.align		4
.L_12:
        /*0038*/ 	.byte	0x04, 0x1c
        /*003a*/ 	.short	(.L_14 - .L_13)


	//   ....[0]....
.L_13:
        /*003c*/ 	.word	0x00000f70


	//   ....[1]....
        /*0040*/ 	.word	0x00001250


	//----- nvinfo : EIATTR_CRS_STACK_SIZE
	.align		4
.L_14:
        /*0044*/ 	.byte	0x04, 0x1e
        /*0046*/ 	.short	(.L_16 - .L_15)
.L_15:
        /*0048*/ 	.word	0x00000000


	//----- nvinfo : EIATTR_SW_WAR
	.align		4
.L_16:
        /*004c*/ 	.byte	0x04, 0x36
        /*004e*/ 	.short	(.L_18 - .L_17)
.L_17:
        /*0050*/ 	.word	0x00000008
.L_18:


//--------------------- .nv.callgraph             --------------------------
	.section	.nv.callgraph,"",@"SHT_CUDA_CALLGRAPH"
	.align	4
	.sectionentsize	8
	.align		4
        /*0000*/ 	.word	0x00000000
	.align		4
        /*0004*/ 	.word	0xffffffff
	.align		4
        /*0008*/ 	.word	index@(_Z12helloFromGPUv)
	.align		4
        /*000c*/ 	.word	index@(vprintf)
	.align		4
        /*0010*/ 	.word	0x00000000
	.align		4
        /*0014*/ 	.word	0xfffffffe
	.align		4
        /*0018*/ 	.word	0x00000000
	.align		4
        /*001c*/ 	.word	0xfffffffd
	.align		4
        /*0020*/ 	.word	0x00000000
	.align		4
        /*0024*/ 	.word	0xfffffffc


//--------------------- .nv.constant4             --------------------------
	.section	.nv.constant4,"a",@progbits
	.align	8
	.align		8
.nv.constant4:
        /*0000*/ 	.dword	vprintf
	.align		8
        /*0008*/ 	.dword	$str


//--------------------- .text._Z12helloFromGPUv   --------------------------
	.section	.text._Z12helloFromGPUv,"ax",@progbits
	.align	128
        .global         _Z12helloFromGPUv
        .type           _Z12helloFromGPUv,@function
        .size           _Z12helloFromGPUv,(.L_x_7 - _Z12helloFromGPUv)
        .other          _Z12helloFromGPUv,@"STO_CUDA_ENTRY STV_DEFAULT"
_Z12helloFromGPUv:
.text._Z12helloFromGPUv:
[----:B------:R-:W0:Y:S01]  /*0000*/  LDC R1, c[0x0][0x37c] ;  /* 0x0000df00ff017b82 */ /* 0x000e220000000800 */
[----:B------:R-:W1:Y:S01]  /*0010*/  S2R R0, SR_TID.X ;  /* 0x0000000000007919 */ /* 0x000e620000002100 */
[----:B------:R-:W2:Y:S01]  /*0020*/  LDCU UR5, c[0x0][0x2fc] ;  /* 0x00005f80ff0577ac */ /* 0x000ea20008000800 */
[----:B0-----:R-:W-:Y:S01]  /*0030*/  VIADD R1, R1, 0xfffffff8 ;  /* 0xfffffff801017836 */ /* 0x001fe20000000000 */
[----:B------:R-:W-:Y:S01]  /*0040*/  BSSY.RECONVERGENT B0, `(.L_x_0) ;  /* 0x00000eb000007945 */ /* 0x000fe20003800200 */
[----:B------:R-:W1:Y:S01]  /*0050*/  S2R R3, SR_TID.Y ;  /* 0x0000000000037919 */ /* 0x000e620000002200 */
[----:B------:R-:W1:Y:S01]  /*0060*/  LDCU UR6, c[0x0][0x360] ;  /* 0x00006c00ff0677ac */ /* 0x000e620008000800 */
[----:B------:R-:W0:Y:S02]  /*0070*/  LDCU UR4, c[0x0][0x2f8] ;  /* 0x00005f00ff0477ac */ /* 0x000e240008000800 */
[----:B0-----:R-:W-:-:S05]  /*0080*/  IADD3 R2, P1, PT, R1, UR4, RZ ;  /* 0x0000000401027c10 */ /* 0x001fca000ff3e0ff */
[----:B--2---:R-:W-:Y:S02]  /*0090*/  IMAD.X R16, RZ, RZ, UR5, P1 ;  /* 0x00000005ff107e24 */ /* 0x004fe400088e06ff */
[----:B-1----:R-:W-:-:S05]  /*00a0*/  IMAD R0, R3, UR6, R0 ;  /* 0x0000000603007c24 */ /* 0x002fca000f8e0200 */
[----:B------:R-:W-:-:S13]  /*00b0*/  ISETP.NE.AND P0, PT, R0, RZ, PT ;  /* 0x000000ff0000720c */ /* 0x000fda0003f05270 */
[----:B------:R-:W-:Y:S05]  /*00c0*/  @P0 BRA `(.L_x_1) ;  /* 0x0000000c00880947 */ /* 0x000fea0003800000 */
[----:B------:R-:W0:Y:S01]  /*00d0*/  S2UR UR5, SR_CgaCtaId ;  /* 0x00000000000579c3 */ /* 0x000e220000008800 */
[----:B------:R-:W1:Y:S01]  /*00e0*/  I2F.F16 R4, 0x1 ;  /* 0x0000000100047906 */ /* 0x000e620000200c00 */
[----:B------:R-:W-:-:S07]  /*00f0*/  UMOV UR4, 0x400 ;  /* 0x0000040000047882 */ /* 0x000fce0000000000 */
[----:B------:R-:W-:Y:S01]  /*0100*/  I2F.F16 R5, 0x2 ;  /* 0x0000000200057906 */ /* 0x000fe20000200c00 */
[----:B-1----:R-:W-:-:S07]  /*0110*/  PRMT R4, RZ, 0x5410, R4 ;  /* 0x00005410ff047816 */ /* 0x002fce0000000004 */
[----:B------:R-:W1:Y:S01]  /*0120*/  I2F.F16 R14, 0x3 ;  /* 0x00000003000e7906 */ /* 0x000e620000200c00 */
[----:B0-----:R-:W-:-:S07]  /*0130*/  ULEA UR4, UR5, UR4, 0x18 ;  /* 0x0000000405047291 */ /* 0x001fce000f8ec0ff */
[----:B------:R-:W-:Y:S01]  /*0140*/  I2F.F16 R28, 0x4 ;  /* 0x00000004001c7906 */ /* 0x000fe20000200c00 */
[----:B-1----:R-:W-:-:S07]  /*0150*/  PRMT R5, R5, 0x5410, R14 ;  /* 0x0000541005057816 */ /* 0x002fce000000000e */
[----:B------:R-:W0:Y:S01]  /*0160*/  I2F.F16 R7, 0x5 ;  /* 0x0000000500077906 */ /* 0x000e220000200c00 */
[----:B------:R0:W-:Y:S07]  /*0170*/  STS.64 [UR4], R4 ;  /* 0x00000004ff007988 */ /* 0x0001ee0008000a04 */
[----:B------:R-:W-:Y:S08]  /*0180*/  I2F.F16 R27, 0x6 ;  /* 0x00000006001b7906 */ /* 0x000ff00000200c00 */
[----:B------:R-:W1:Y:S01]  /*0190*/  I2F.F16 R6, 0x7 ;  /* 0x0000000700067906 */ /* 0x000e620000200c00 */
[----:B0-----:R-:W-:-:S07]  /*01a0*/  PRMT R4, R28, 0x5410, R7 ;  /* 0x000054101c047816 */ /* 0x001fce0000000007 */
[----:B------:R-:W-:Y:S01]  /*01b0*/  I2F.F16 R13, 0x8 ;  /* 0x00000008000d7906 */ /* 0x000fe20000200c00 */
[----:B-1----:R-:W-:-:S07]  /*01c0*/  PRMT R5, R27, 0x5410, R6 ;  /* 0x000054101b057816 */ /* 0x002fce0000000006 */
[----:B------:R-:W0:Y:S01]  /*01d0*/  I2F.F16 R3, 0x9 ;  /* 0x0000000900037906 */ /* 0x000e220000200c00 */
[----:B------:R0:W-:Y:S07]  /*01e0*/  STS.64 [UR4+0x8], R4 ;  /* 0x00000804ff007988 */ /* 0x0001ee0008000a04 */
        /* <DEDUP_REMOVED lines=153> */
[----:B------:R-:W-:Y:S07]  /*0b80*/  STS.64 [UR4+0xb8], R4 ;  /* 0x0000b804ff007988 */ /* 0x000fee0008000a04 */
[----:B------:R-:W-:Y:S01]  /*0b90*/  I2F.F16 R13, 0x6a ;  /* 0x0000006a000d7906 */ /* 0x000fe20000200c00 */
[----:B0-----:R-:W-:-:S07]  /*0ba0*/  PRMT R12, R12, 0x5410, R9 ;  /* 0x000054100c0c7816 */ /* 0x001fce0000000009 */
[----:B------:R-:W0:Y:S08]  /*0bb0*/  I2F.F16 R26, 0x6b ;  /* 0x0000006b001a7906 */ /* 0x000e300000200c00 */
[----:B------:R-:W-:Y:S01]  /*0bc0*/  I2F.F16 R6, 0x60 ;  /* 0x0000006000067906 */ /* 0x000fe20000200c00 */
[----:B0-----:R-:W-:-:S07]  /*0bd0*/  PRMT R13, R13, 0x5410, R26 ;  /* 0x000054100d0d7816 */ /* 0x001fce000000001a */
[----:B------:R-:W0:Y:S01]  /*0be0*/  I2F.F16 R3, 0x61 ;  /* 0x0000006100037906 */ /* 0x000e220000200c00 */
[----:B------:R1:W-:Y:S07]  /*0bf0*/  STS.64 [UR4+0xd0], R12 ;  /* 0x0000d00cff007988 */ /* 0x0003ee0008000a04 */
[----:B------:R-:W-:Y:S01]  /*0c00*/  I2F.F16 R7, 0x62 ;  /* 0x0000006200077906 */ /* 0x000fe20000200c00 */
[----:B0-----:R-:W-:-:S07]  /*0c10*/  PRMT R6, R6, 0x5410, R3 ;  /* 0x0000541006067816 */ /* 0x001fce0000000003 */
[----:B------:R-:W0:Y:S08]  /*0c20*/  I2F.F16 R28, 0x63 ;  /* 0x00000063001c7906 */ /* 0x000e300000200c00 */
[----:B------:R-:W-:Y:S01]  /*0c30*/  I2F.F16 R11, 0x66 ;  /* 0x00000066000b7906 */ /* 0x000fe20000200c00 */
[----:B0-----:R-:W-:-:S07]  /*0c40*/  PRMT R7, R7, 0x5410, R28 ;  /* 0x0000541007077816 */ /* 0x001fce000000001c */
[----:B------:R-:W0:Y:S01]  /*0c50*/  I2F.F16 R8, 0x67 ;  /* 0x0000006700087906 */ /* 0x000e220000200c00 */
[----:B------:R-:W-:Y:S07]  /*0c60*/  STS.64 [UR4+0xc0], R6 ;  /* 0x0000c006ff007988 */ /* 0x000fee0008000a04 */
[----:B------:R-:W-:Y:S01]  /*0c70*/  I2F.F16 R21, 0x70 ;  /* 0x0000007000157906 */ /* 0x000fe20000200c00 */
[----:B0-----:R-:W-:-:S07]  /*0c80*/  PRMT R11, R11, 0x5410, R8 ;  /* 0x000054100b0b7816 */ /* 0x001fce0000000008 */
[----:B------:R-:W1:Y:S08]  /*0c90*/  I2F.F16 R19, 0x71 ;  /* 0x0000007100137906 */ /* 0x000e700000200c00 */
[----:B------:R-:W-:Y:S01]  /*0ca0*/  I2F.F16 R10, 0x64 ;  /* 0x00000064000a7906 */ /* 0x000fe20000200c00 */
[----:B-1----:R-:W-:-:S07]  /*0cb0*/  PRMT R12, R21, 0x5410, R19 ;  /* 0x00005410150c7816 */ /* 0x002fce0000000013 */
[----:B------:R-:W0:Y:S08]  /*0cc0*/  I2F.F16 R27, 0x65 ;  /* 0x00000065001b7906 */ /* 0x000e300000200c00 */
[----:B------:R-:W-:Y:S01]  /*0cd0*/  I2F.F16 R20, 0x72 ;  /* 0x0000007200147906 */ /* 0x000fe20000200c00 */
[----:B0-----:R-:W-:-:S07]  /*0ce0*/  PRMT R10, R10, 0x5410, R27 ;  /* 0x000054100a0a7816 */ /* 0x001fce000000001b */
[----:B------:R-:W0:Y:S01]  /*0cf0*/  I2F.F16 R14, 0x73 ;  /* 0x00000073000e7906 */ /* 0x000e220000200c00 */
[----:B------:R1:W-:Y:S07]  /*0d00*/  STS.64 [UR4+0xc8], R10 ;  /* 0x0000c80aff007988 */ /* 0x0003ee0008000a04 */
        /* <DEDUP_REMOVED lines=9> */
[----:B------:R-:W0:Y:S08]  /*0da0*/  I2F.F16 R9, 0x7d ;  /* 0x0000007d00097906 */ /* 0x000e300000200c00 */
        /* <DEDUP_REMOVED lines=16> */
[----:B------:R-:W0:Y:S01]  /*0eb0*/  I2F.F16 R21, 0x7f ;  /* 0x0000007f00157906 */ /* 0x000e220000200c00 */
[----:B------:R2:W-:Y:S01]  /*0ec0*/  STS.64 [UR4+0xf0], R4 ;  /* 0x0000f004ff007988 */ /* 0x0005e20008000a04 */
[----:B0-----:R-:W-:-:S05]  /*0ed0*/  PRMT R9, R26, 0x5410, R21 ;  /* 0x000054101a097816 */ /* 0x001fca0000000015 */
[----:B------:R2:W-:Y:S02]  /*0ee0*/  STS.64 [UR4+0xf8], R8 ;  /* 0x0000f808ff007988 */ /* 0x0005e40008000a04 */
.L_x_1:
[----:B------:R-:W-:Y:S05]  /*0ef0*/  BSYNC.RECONVERGENT B0 ;  /* 0x0000000000007941 */ /* 0x000fea0003800200 */
.L_x_0:
[----:B------:R-:W0:Y:S08]  /*0f00*/  S2UR UR5, SR_CgaCtaId ;  /* 0x00000000000579c3 */ /* 0x000e300000008800 */
[----:B------:R-:W-:Y:S01]  /*0f10*/  BAR.SYNC.DEFER_BLOCKING 0x0 ;  /* 0x0000000000007b1d */ /* 0x000fe20000010000 */
[----:B------:R-:W-:-:S05]  /*0f20*/  ISETP.NE.AND P0, PT, R0, 0x4, PT ;  /* 0x000000040000780c */ /* 0x000fca0003f05270 */
[----:B------:R-:W-:Y:S02]  /*0f30*/  UMOV UR4, 0x400 ;  /* 0x0000040000047882 */ /* 0x000fe40000000000 */
[----:B0-----:R-:W-:-:S06]  /*0f40*/  ULEA UR4, UR5, UR4, 0x18 ;  /* 0x0000000405047291 */ /* 0x001fcc000f8ec0ff */
[----:B------:R-:W-:-:S06]  /*0f50*/  LEA R18, R0, UR4, 0x4 ;  /* 0x0000000400127c11 */ /* 0x000fcc000f8e20ff */
[----:B------:R-:W0:Y:S01]  /*0f60*/  LDSM.16.MT88.2 R18, [R18] ;  /* 0x000000001212783b */ /* 0x000e220000004100 */
[----:B------:R-:W-:Y:S05]  /*0f70*/  @P0 EXIT ;  /* 0x000000000000094d */ /* 0x000fea0003800000 */
[----:B0-----:R-:W-:Y:S01]  /*0f80*/  HADD2.F32 R0, -RZ, R18.H0_H0 ;  /* 0x20000012ff007230 */ /* 0x001fe20000004100 */
[----:B------:R-:W-:Y:S01]  /*0f90*/  MOV R17, 0x0 ;  /* 0x0000000000117802 */ /* 0x000fe20000000f00 */
[----:B------:R-:W0:Y:S01]  /*0fa0*/  LDCU.64 UR4, c[0x4][0x8] ;  /* 0x01000100ff0477ac */ /* 0x000e220008000a00 */
[----:B------:R-:W-:Y:S01]  /*0fb0*/  IMAD.MOV.U32 R6, RZ, RZ, R2 ;  /* 0x000000ffff067224 */ /* 0x000fe200078e0002 */
[----:B--2---:R-:W1:Y:S01]  /*0fc0*/  F2F.F64.F32 R8, R0 ;  /* 0x0000000000087310 */ /* 0x004e620000201800 */
[----:B------:R2:W3:Y:S01]  /*0fd0*/  LDC.64 R10, c[0x4][R17] ;  /* 0x01000000110a7b82 */ /* 0x0004e20000000a00 */
[----:B------:R-:W-:Y:S01]  /*0fe0*/  IMAD.MOV.U32 R7, RZ, RZ, R16 ;  /* 0x000000ffff077224 */ /* 0x000fe200078e0010 */
[----:B-1----:R2:W-:Y:S01]  /*0ff0*/  STL.64 [R1], R8 ;  /* 0x0000000801007387 */ /* 0x0025e20000100a00 */
[----:B0-----:R-:W-:Y:S02]  /*1000*/  IMAD.U32 R4, RZ, RZ, UR4 ;  /* 0x00000004ff047e24 */ /* 0x001fe4000f8e00ff */
[----:B------:R-:W-:-:S07]  /*1010*/  IMAD.U32 R5, RZ, RZ, UR5 ;  /* 0x00000005ff057e24 */ /* 0x000fce000f8e00ff */
[----:B------:R-:W-:-:S07]  /*1020*/  LEPC R20, `(.L_x_2) ;  /* 0x000000001014794e */ /* 0x000fce0000000000 */
[----:B--23--:R-:W-:Y:S05]  /*1030*/  CALL.ABS.NOINC R10 ;  /* 0x000000000a007343 */ /* 0x00cfea0003c00000 */
.L_x_2:
[----:B------:R-:W-:Y:S01]  /*1040*/  HADD2.F32 R18, -RZ, R18.H1_H1 ;  /* 0x30000012ff127230 */ /* 0x000fe20000004100 */
[----:B------:R0:W1:Y:S01]  /*1050*/  LDC.64 R10, c[0x4][R17] ;  /* 0x01000000110a7b82 */ /* 0x0000620000000a00 */
[----:B------:R-:W2:Y:S01]  /*1060*/  LDCU.64 UR4, c[0x4][0x8] ;  /* 0x01000100ff0477ac */ /* 0x000ea20008000a00 */
[----:B------:R-:W-:Y:S01]  /*1070*/  IMAD.MOV.U32 R6, RZ, RZ, R2 ;  /* 0x000000ffff067224 */ /* 0x000fe200078e0002 */
[----:B------:R-:W3:Y:S01]  /*1080*/  F2F.F64.F32 R8, R18 ;  /* 0x0000001200087310 */ /* 0x000ee20000201800 */
[----:B------:R-:W-:Y:S01]  /*1090*/  IMAD.MOV.U32 R7, RZ, RZ, R16 ;  /* 0x000000ffff077224 */ /* 0x000fe200078e0010 */
[----:B---3--:R0:W-:Y:S01]  /*10a0*/  STL.64 [R1], R8 ;  /* 0x0000000801007387 */ /* 0x0081e20000100a00 */
[----:B--2---:R-:W-:Y:S02]  /*10b0*/  IMAD.U32 R4, RZ, RZ, UR4 ;  /* 0x00000004ff047e24 */ /* 0x004fe4000f8e00ff */
[----:B------:R-:W-:-:S07]  /*10c0*/  IMAD.U32 R5, RZ, RZ, UR5 ;  /* 0x00000005ff057e24 */ /* 0x000fce000f8e00ff */
[----:B------:R-:W-:-:S07]  /*10d0*/  LEPC R20, `(.L_x_3) ;  /* 0x000000001014794e */ /* 0x000fce0000000000 */
[----:B01----:R-:W-:Y:S05]  /*10e0*/  CALL.ABS.NOINC R10 ;  /* 0x000000000a007343 */ /* 0x003fea0003c00000 */
.L_x_3:
[----:B------:R-:W-:Y:S01]  /*10f0*/  HADD2.F32 R0, -RZ, R19.H0_H0 ;  /* 0x20000013ff007230 */ /* 0x000fe20000004100 */
        /* <DEDUP_REMOVED lines=10> */
.L_x_4:
        /* <DEDUP_REMOVED lines=11> */
.L_x_5:
[----:B------:R-:W-:Y:S05]  /*1250*/  EXIT ;  /* 0x000000000000794d */ /* 0x000fea0003800000 */
.L_x_6:
[----:B------:R-:W-:-:S00]  /*1260*/  BRA `(.L_x_6) ;  /* 0xfffffffc00fc7947 */ /* 0x000fc0000383ffff */
[----:B------:R-:W-:-:S00]  /*1270*/  NOP ;  /* 0x0000000000007918 */ /* 0x000fc00000000000 */
        /* <DEDUP_REMOVED lines=8> */
.L_x_7:


//--------------------- .nv.global.init           --------------------------
	.section	.nv.global.init,"aw",@progbits
.nv.global.init:
	.type		$str,@object
	.size		$str,(.L_0 - $str)
$str:
        /*0000*/ 	.byte	0x25, 0x66, 0x0a, 0x00
.L_0:


//--------------------- .nv.shared._Z12helloFromGPUv --------------------------
	.section	.nv.shared._Z12helloFromGPUv,"aw",@nobits
	.sectionflags	@""
	.align	2
.nv.shared._Z12helloFromGPUv:
	.zero		1280


//--------------------- .nv.shared.reserved.0     --------------------------
	.section	.nv.shared.reserved.0,"aw",@nobits
	.weak		__nv_reservedSMEM_offset_0_alias
	.size		__nv_reservedSMEM_offset_0_alias, 0, 64
	.other		__nv_reservedSMEM_offset_0_alias,@"STO_CUDA_RESERVED_SHARED STV_DEFAULT"
__nv_reservedSMEM_offset_0_alias:
	.zero		0
	.zero		64


//--------------------- .nv.constant0._Z12helloFromGPUv --------------------------
	.section	.nv.constant0._Z12helloFromGPUv,"a",@progbits
	.sectionflags	@""
	.align	4
.nv.constant0._Z12helloFromGPUv:
	.zero		896


//--------------------- SYMBOLS --------------------------

	.type		.nv.reservedSmem.offset0,@object
	.size		.nv.reservedSmem.offset0,0x4
	.type		.nv.reservedSmem.cap,@object
	.size		.nv.reservedSmem.cap,0x4
	.type		vprintf,@function
